//
// Generated by NVIDIA NVVM Compiler
//
// Compiler Build ID: CL-36424714
// Cuda compilation tools, release 13.0, V13.0.88
// Based on NVVM 20.0.0
//

.version 9.0
.target sm_100
.address_size 64

	// .globl	_Z13reverseVectorPdi

.visible .entry _Z13reverseVectorPdi(
	.param .u64 .ptr .align 1 _Z13reverseVectorPdi_param_0,
	.param .u32 _Z13reverseVectorPdi_param_1
)
{
	.reg .pred 	%p<7>;
	.reg .b32 	%r<49>;
	.reg .b64 	%rd<21>;
	.reg .b64 	%fd<11>;

	ld.param.u64 	%rd2, [_Z13reverseVectorPdi_param_0];
	ld.param.u32 	%r16, [_Z13reverseVectorPdi_param_1];
	cvta.to.global.u64 	%rd1, %rd2;
	mov.u32 	%r17, %ctaid.x;
	mov.u32 	%r18, %ntid.x;
	mov.u32 	%r19, %tid.x;
	mad.lo.s32 	%r47, %r17, %r18, %r19;
	mov.u32 	%r20, %nctaid.x;
	mul.lo.s32 	%r2, %r20, %r18;
	shr.u32 	%r21, %r16, 31;
	add.s32 	%r22, %r16, %r21;
	shr.s32 	%r3, %r22, 1;
	setp.ge.s32 	%p1, %r47, %r3;
	@%p1 bra 	$L__BB0_7;
	add.s32 	%r23, %r47, %r2;
	max.s32 	%r24, %r3, %r23;
	setp.lt.s32 	%p2, %r23, %r3;
	selp.u32 	%r25, 1, 0, %p2;
	add.s32 	%r26, %r23, %r25;
	sub.s32 	%r27, %r24, %r26;
	div.u32 	%r28, %r27, %r2;
	add.s32 	%r4, %r28, %r25;
	and.b32  	%r29, %r4, 3;
	setp.eq.s32 	%p3, %r29, 3;
	@%p3 bra 	$L__BB0_4;
	not.b32 	%r30, %r47;
	add.s32 	%r45, %r30, %r16;
	add.s32 	%r31, %r4, 1;
	and.b32  	%r32, %r31, 3;
	neg.s32 	%r44, %r32;
$L__BB0_3:
	.pragma "nounroll";
	mul.wide.s32 	%rd3, %r47, 8;
	add.s64 	%rd4, %rd1, %rd3;
	mul.wide.s32 	%rd5, %r45, 8;
	add.s64 	%rd6, %rd1, %rd5;
	ld.global.f64 	%fd1, [%rd4];
	ld.global.f64 	%fd2, [%rd6];
	st.global.f64 	[%rd4], %fd2;
	st.global.f64 	[%rd6], %fd1;
	add.s32 	%r47, %r47, %r2;
	sub.s32 	%r45, %r45, %r2;
	add.s32 	%r44, %r44, 1;
	setp.ne.s32 	%p4, %r44, 0;
	@%p4 bra 	$L__BB0_3;
$L__BB0_4:
	setp.lt.u32 	%p5, %r4, 3;
	@%p5 bra 	$L__BB0_7;
	mul.wide.s32 	%rd11, %r2, 8;
$L__BB0_6:
	not.b32 	%r33, %r47;
	add.s32 	%r34, %r16, %r33;
	mul.wide.s32 	%rd7, %r47, 8;
	add.s64 	%rd8, %rd1, %rd7;
	ld.global.f64 	%fd3, [%rd8];
	mul.wide.s32 	%rd9, %r34, 8;
	add.s64 	%rd10, %rd1, %rd9;
	ld.global.f64 	%fd4, [%rd10];
	st.global.f64 	[%rd8], %fd4;
	st.global.f64 	[%rd10], %fd3;
	add.s32 	%r35, %r47, %r2;
	not.b32 	%r36, %r35;
	add.s32 	%r37, %r16, %r36;
	add.s64 	%rd12, %rd8, %rd11;
	ld.global.f64 	%fd5, [%rd12];
	mul.wide.s32 	%rd13, %r37, 8;
	add.s64 	%rd14, %rd1, %rd13;
	ld.global.f64 	%fd6, [%rd14];
	st.global.f64 	[%rd12], %fd6;
	st.global.f64 	[%rd14], %fd5;
	add.s32 	%r38, %r35, %r2;
	not.b32 	%r39, %r38;
	add.s32 	%r40, %r16, %r39;
	add.s64 	%rd15, %rd12, %rd11;
	ld.global.f64 	%fd7, [%rd15];
	mul.wide.s32 	%rd16, %r40, 8;
	add.s64 	%rd17, %rd1, %rd16;
	ld.global.f64 	%fd8, [%rd17];
	st.global.f64 	[%rd15], %fd8;
	st.global.f64 	[%rd17], %fd7;
	add.s32 	%r41, %r38, %r2;
	not.b32 	%r42, %r41;
	add.s32 	%r43, %r16, %r42;
	add.s64 	%rd18, %rd15, %rd11;
	ld.global.f64 	%fd9, [%rd18];
	mul.wide.s32 	%rd19, %r43, 8;
	add.s64 	%rd20, %rd1, %rd19;
	ld.global.f64 	%fd10, [%rd20];
	st.global.f64 	[%rd18], %fd10;
	st.global.f64 	[%rd20], %fd9;
	add.s32 	%r47, %r41, %r2;
	setp.lt.s32 	%p6, %r47, %r3;
	@%p6 bra 	$L__BB0_6;
$L__BB0_7:
	ret;

}


// ===== COMPILED SASS (sm_100) =====

	.target	sm_100

	.elftype	@"ET_EXEC"


//--------------------- .note.nv.tkinfo           --------------------------
	.section	.note.nv.tkinfo,"",@"SHT_NOTE"
	.sectionflags	@"SHF_NOTE_NV_TKINFO"
	.tkinfo
        /*0018*/ 	.word	0x00000002
        /*0030*/ 	.string	""
        /*0030*/ 	.string	"ptxas"
        /*0030*/ 	.string	"Cuda compilation tools, release 13.0, V13.0.88"
        /*0030*/ 	.string	"Build cuda_13.0.r13.0/compiler.36424714_0"
        /*0030*/ 	.string	"-arch sm_100 -m 64 "



//--------------------- .note.nv.cuinfo           --------------------------
	.section	.note.nv.cuinfo,"",@"SHT_NOTE"
	.sectionflags	@"SHF_NOTE_NV_CUINFO"
        /*0018*/ 	.short	0x0002
        /*001a*/ 	.short	0x0064
        /*001c*/ 	.short	0x0082
	.zero		2


//--------------------- .nv.info                  --------------------------
	.section	.nv.info,"",@"SHT_CUDA_INFO"
	.align	4


	//----- nvinfo : EIATTR_REGCOUNT
	.align		4
        /*0000*/ 	.byte	0x04, 0x2f
        /*0002*/ 	.short	(.L_1 - .L_0)
	.align		4
.L_0:
        /*0004*/ 	.word	index@(_Z13reverseVectorPdi)
        /*0008*/ 	.word	0x0000001c


	//----- nvinfo : EIATTR_FRAME_SIZE
	.align		4
.L_1:
        /*000c*/ 	.byte	0x04, 0x11
        /*000e*/ 	.short	(.L_3 - .L_2)
	.align		4
.L_2:
        /*0010*/ 	.word	index@(_Z13reverseVectorPdi)
        /*0014*/ 	.word	0x00000000


	//----- nvinfo : EIATTR_MIN_STACK_SIZE
	.align		4
.L_3:
        /*0018*/ 	.byte	0x04, 0x12
        /*001a*/ 	.short	(.L_5 - .L_4)
	.align		4
.L_4:
        /*001c*/ 	.word	index@(_Z13reverseVectorPdi)
        /*0020*/ 	.word	0x00000000
.L_5:


//--------------------- .nv.compat                --------------------------
	.section	.nv.compat,"",@"SHT_CUDA_COMPAT_INFO"
	.align	4
        /*0000*/ 	.byte	0x02, 0x09, 0x00, 0x00, 0x02, 0x02, 0x01, 0x00, 0x02, 0x05, 0x05, 0x00, 0x03, 0x07, 0x01, 0x01
        /*0010*/ 	.byte	0x02, 0x03, 0x00, 0x00, 0x02, 0x06, 0x01, 0x00, 0x04, 0x0b, 0x08, 0x00, 0x09, 0x00, 0x00, 0x00
        /*0020*/ 	.byte	0x00, 0x00, 0x00, 0x00


//--------------------- .nv.info._Z13reverseVectorPdi --------------------------
	.section	.nv.info._Z13reverseVectorPdi,"",@"SHT_CUDA_INFO"
	.sectionflags	@""
	.align	4


	//----- nvinfo : EIATTR_CUDA_API_VERSION
	.align		4
        /*0000*/ 	.byte	0x04, 0x37
        /*0002*/ 	.short	(.L_7 - .L_6)
.L_6:
        /*0004*/ 	.word	0x00000082


	//----- nvinfo : EIATTR_KPARAM_INFO
	.align		4
.L_7:
        /*0008*/ 	.byte	0x04, 0x17
        /*000a*/ 	.short	(.L_9 - .L_8)
.L_8:
        /*000c*/ 	.word	0x00000000
        /*0010*/ 	.short	0x0001
        /*0012*/ 	.short	0x0008
        /*0014*/ 	.byte	0x00, 0xf0, 0x11, 0x00


	//----- nvinfo : EIATTR_KPARAM_INFO
	.align		4
.L_9:
        /*0018*/ 	.byte	0x04, 0x17
        /*001a*/ 	.short	(.L_11 - .L_10)
.L_10:
        /*001c*/ 	.word	0x00000000
        /*0020*/ 	.short	0x0000
        /*0022*/ 	.short	0x0000
        /*0024*/ 	.byte	0x00, 0xf5, 0x21, 0x00


	//----- nvinfo : EIATTR_SPARSE_MMA_MASK
	.align		4
.L_11:
        /*0028*/ 	.byte	0x03, 0x50
        /*002a*/ 	.short	0x0000


	//----- nvinfo : EIATTR_MAXREG_COUNT
	.align		4
        /*002c*/ 	.byte	0x03, 0x1b
        /*002e*/ 	.short	0x00ff


	//----- nvinfo : EIATTR_MERCURY_ISA_VERSION
	.align		4
        /*0030*/ 	.byte	0x03, 0x5f
        /*0032*/ 	.short	0x0101


	//----- nvinfo : EIATTR_VRC_CTA_INIT_COUNT
	.align		4
        /*0034*/ 	.byte	0x02, 0x4a
	.zero		1
	.zero		1


	//----- nvinfo : EIATTR_EXIT_INSTR_OFFSETS
	.align		4
        /*0038*/ 	.byte	0x04, 0x1c
        /*003a*/ 	.short	(.L_13 - .L_12)


	//   ....[0]....
.L_12:
        /*003c*/ 	.word	0x000000b0


	//   ....[1]....
        /*0040*/ 	.word	0x000003d0


	//   ....[2]....
        /*0044*/ 	.word	0x00000640


	//----- nvinfo : EIATTR_CRS_STACK_SIZE
	.align		4
.L_13:
        /*0048*/ 	.byte	0x04, 0x1e
        /*004a*/ 	.short	(.L_15 - .L_14)
.L_14:
        /*004c*/ 	.word	0x00000000


	//----- nvinfo : EIATTR_CBANK_PARAM_SIZE
	.align		4
.L_15:
        /*0050*/ 	.byte	0x03, 0x19
        /*0052*/ 	.short	0x000c


	//----- nvinfo : EIATTR_PARAM_CBANK
	.align		4
        /*0054*/ 	.byte	0x04, 0x0a
        /*0056*/ 	.short	(.L_17 - .L_16)
	.align		4
.L_16:
        /*0058*/ 	.word	index@(.nv.constant0._Z13reverseVectorPdi)
        /*005c*/ 	.short	0x0380
        /*005e*/ 	.short	0x000c


	//----- nvinfo : EIATTR_SW_WAR
	.align		4
.L_17:
        /*0060*/ 	.byte	0x04, 0x36
        /*0062*/ 	.short	(.L_19 - .L_18)
.L_18:
        /*0064*/ 	.word	0x00000008
.L_19:


//--------------------- .nv.callgraph             --------------------------
	.section	.nv.callgraph,"",@"SHT_CUDA_CALLGRAPH"
	.align	4
	.sectionentsize	8
	.align		4
        /*0000*/ 	.word	0x00000000
	.align		4
        /*0004*/ 	.word	0xffffffff
	.align		4
        /*0008*/ 	.word	0x00000000
	.align		4
        /*000c*/ 	.word	0xfffffffe
	.align		4
        /*0010*/ 	.word	0x00000000
	.align		4
        /*0014*/ 	.word	0xfffffffd
	.align		4
        /*0018*/ 	.word	0x00000000
	.align		4
        /*001c*/ 	.word	0xfffffffc


//--------------------- .text._Z13reverseVectorPdi --------------------------
	.section	.text._Z13reverseVectorPdi,"ax",@progbits
	.align	128
        .global         _Z13reverseVectorPdi
        .type           _Z13reverseVectorPdi,@function
        .size           _Z13reverseVectorPdi,(.L_x_5 - _Z13reverseVectorPdi)
        .other          _Z13reverseVectorPdi,@"STO_CUDA_ENTRY STV_DEFAULT"
_Z13reverseVectorPdi:
.text._Z13reverseVectorPdi:
[----:B------:R-:W-:Y:S01]  /*0000*/  LDC R1, c[0x0][0x37c] ;  /* 0x0000df00ff017b82 */ /* 0x000fe20000000800 */
[----:B------:R-:W0:Y:S07]  /*0010*/  S2R R5, SR_TID.X ;  /* 0x0000000000057919 */ /* 0x000e2e0000002100 */
[----:B------:R-:W0:Y:S01]  /*0020*/  S2UR UR5, SR_CTAID.X ;  /* 0x00000000000579c3 */ /* 0x000e220000002500 */
[----:B------:R-:W1:Y:S07]  /*0030*/  LDCU UR8, c[0x0][0x388] ;  /* 0x00007100ff0877ac */ /* 0x000e6e0008000800 */
[----:B------:R-:W0:Y:S01]  /*0040*/  LDC R0, c[0x0][0x360] ;  /* 0x0000d800ff007b82 */ /* 0x000e220000000800 */
[----:B------:R-:W2:Y:S01]  /*0050*/  LDCU UR6, c[0x0][0x370] ;  /* 0x00006e00ff0677ac */ /* 0x000ea20008000800 */
[----:B-1----:R-:W-:-:S04]  /*0060*/  ULEA.HI UR4, UR8, UR8, URZ, 0x1 ;  /* 0x0000000808047291 */ /* 0x002fc8000f8f08ff */
[----:B------:R-:W-:Y:S01]  /*0070*/  USHF.R.S32.HI UR4, URZ, 0x1, UR4 ;  /* 0x00000001ff047899 */ /* 0x000fe20008011404 */
[C---:B0-----:R-:W-:Y:S02]  /*0080*/  IMAD R5, R0.reuse, UR5, R5 ;  /* 0x0000000500057c24 */ /* 0x041fe4000f8e0205 */
[----:B--2---:R-:W-:-:S03]  /*0090*/  IMAD R0, R0, UR6, RZ ;  /* 0x0000000600007c24 */ /* 0x004fc6000f8e02ff */
[----:B------:R-:W-:-:S13]  /*00a0*/  ISETP.GE.AND P0, PT, R5, UR4, PT ;  /* 0x0000000405007c0c */ /* 0x000fda000bf06270 */
[----:B------:R-:W-:Y:S05]  /*00b0*/  @P0 EXIT ;  /* 0x000000000000094d */ /* 0x000fea0003800000 */
[----:B------:R-:W0:Y:S01]  /*00c0*/  I2F.U32.RP R8, R0 ;  /* 0x0000000000087306 */ /* 0x000e220000209000 */
[C---:B------:R-:W-:Y:S01]  /*00d0*/  IADD3 R4, PT, PT, R0.reuse, R5, RZ ;  /* 0x0000000500047210 */ /* 0x040fe20007ffe0ff */
[----:B------:R-:W-:Y:S01]  /*00e0*/  IMAD.MOV R9, RZ, RZ, -R0 ;  /* 0x000000ffff097224 */ /* 0x000fe200078e0a00 */
[----:B------:R-:W-:Y:S01]  /*00f0*/  ISETP.NE.U32.AND P2, PT, R0, RZ, PT ;  /* 0x000000ff0000720c */ /* 0x000fe20003f45070 */
[----:B------:R-:W1:Y:S01]  /*0100*/  LDCU.64 UR6, c[0x0][0x358] ;  /* 0x00006b00ff0677ac */ /* 0x000e620008000a00 */
[C---:B------:R-:W-:Y:S01]  /*0110*/  ISETP.GE.AND P0, PT, R4.reuse, UR4, PT ;  /* 0x0000000404007c0c */ /* 0x040fe2000bf06270 */
[----:B------:R-:W-:Y:S01]  /*0120*/  BSSY.RECONVERGENT B0, `(.L_x_0) ;  /* 0x000002a000007945 */ /* 0x000fe20003800200 */
[----:B------:R-:W-:Y:S02]  /*0130*/  VIMNMX R7, PT, PT, R4, UR4, !PT ;  /* 0x0000000404077c48 */ /* 0x000fe4000ffe0100 */
[----:B------:R-:W-:-:S04]  /*0140*/  SEL R6, RZ, 0x1, P0 ;  /* 0x00000001ff067807 */ /* 0x000fc80000000000 */
[----:B------:R-:W-:Y:S01]  /*0150*/  IADD3 R7, PT, PT, R7, -R4, -R6 ;  /* 0x8000000407077210 */ /* 0x000fe20007ffe806 */
[----:B0-----:R-:W0:Y:S02]  /*0160*/  MUFU.RCP R8, R8 ;  /* 0x0000000800087308 */ /* 0x001e240000001000 */
[----:B0-----:R-:W-:-:S06]  /*0170*/  VIADD R2, R8, 0xffffffe ;  /* 0x0ffffffe08027836 */ /* 0x001fcc0000000000 */
[----:B------:R0:W2:Y:S02]  /*0180*/  F2I.FTZ.U32.TRUNC.NTZ R3, R2 ;  /* 0x0000000200037305 */ /* 0x0000a4000021f000 */
[----:B0-----:R-:W-:Y:S02]  /*0190*/  IMAD.MOV.U32 R2, RZ, RZ, RZ ;  /* 0x000000ffff027224 */ /* 0x001fe400078e00ff */
[----:B--2---:R-:W-:-:S04]  /*01a0*/  IMAD R9, R9, R3, RZ ;  /* 0x0000000309097224 */ /* 0x004fc800078e02ff */
[----:B------:R-:W-:-:S06]  /*01b0*/  IMAD.HI.U32 R8, R3, R9, R2 ;  /* 0x0000000903087227 */ /* 0x000fcc00078e0002 */
[----:B------:R-:W-:-:S05]  /*01c0*/  IMAD.HI.U32 R9, R8, R7, RZ ;  /* 0x0000000708097227 */ /* 0x000fca00078e00ff */
[----:B------:R-:W-:-:S05]  /*01d0*/  IADD3 R2, PT, PT, -R9, RZ, RZ ;  /* 0x000000ff09027210 */ /* 0x000fca0007ffe1ff */
[----:B------:R-:W-:Y:S02]  /*01e0*/  IMAD R7, R0, R2, R7 ;  /* 0x0000000200077224 */ /* 0x000fe400078e0207 */
[----:B------:R-:W0:Y:S03]  /*01f0*/  LDC.64 R2, c[0x0][0x380] ;  /* 0x0000e000ff027b82 */ /* 0x000e260000000a00 */
[----:B------:R-:W-:-:S13]  /*0200*/  ISETP.GE.U32.AND P0, PT, R7, R0, PT ;  /* 0x000000000700720c */ /* 0x000fda0003f06070 */
[----:B------:R-:W-:Y:S01]  /*0210*/  @P0 IMAD.IADD R7, R7, 0x1, -R0 ;  /* 0x0000000107070824 */ /* 0x000fe200078e0a00 */
[----:B------:R-:W-:-:S04]  /*0220*/  @P0 IADD3 R9, PT, PT, R9, 0x1, RZ ;  /* 0x0000000109090810 */ /* 0x000fc80007ffe0ff */
[----:B------:R-:W-:-:S13]  /*0230*/  ISETP.GE.U32.AND P1, PT, R7, R0, PT ;  /* 0x000000000700720c */ /* 0x000fda0003f26070 */
[----:B------:R-:W-:Y:S01]  /*0240*/  @P1 VIADD R9, R9, 0x1 ;  /* 0x0000000109091836 */ /* 0x000fe20000000000 */
[----:B------:R-:W-:-:S04]  /*0250*/  @!P2 LOP3.LUT R9, RZ, R0, RZ, 0x33, !PT ;  /* 0x00000000ff09a212 */ /* 0x000fc800078e33ff */
[----:B------:R-:W-:-:S04]  /*0260*/  IADD3 R6, PT, PT, R6, R9, RZ ;  /* 0x0000000906067210 */ /* 0x000fc80007ffe0ff */
[C---:B------:R-:W-:Y:S02]  /*0270*/  LOP3.LUT R4, R6.reuse, 0x3, RZ, 0xc0, !PT ;  /* 0x0000000306047812 */ /* 0x040fe400078ec0ff */
[----:B------:R-:W-:Y:S02]  /*0280*/  ISETP.GE.U32.AND P1, PT, R6, 0x3, PT ;  /* 0x000000030600780c */ /* 0x000fe40003f26070 */
[----:B------:R-:W-:-:S13]  /*0290*/  ISETP.NE.AND P0, PT, R4, 0x3, PT ;  /* 0x000000030400780c */ /* 0x000fda0003f05270 */
[----:B01----:R-:W-:Y:S05]  /*02a0*/  @!P0 BRA `(.L_x_1) ;  /* 0x0000000000448947 */ /* 0x003fea0003800000 */
[----:B------:R-:W0:Y:S01]  /*02b0*/  LDC.64 R14, c[0x0][0x380] ;  /* 0x0000e000ff0e7b82 */ /* 0x000e220000000a00 */
[----:B------:R-:W-:Y:S01]  /*02c0*/  VIADD R6, R6, 0x1 ;  /* 0x0000000106067836 */ /* 0x000fe20000000000 */
[----:B------:R-:W-:-:S04]  /*02d0*/  LOP3.LUT R4, RZ, R5, RZ, 0x33, !PT ;  /* 0x00000005ff047212 */ /* 0x000fc800078e33ff */
[----:B------:R-:W-:Y:S02]  /*02e0*/  LOP3.LUT R6, R6, 0x3, RZ, 0xc0, !PT ;  /* 0x0000000306067812 */ /* 0x000fe400078ec0ff */
[----:B------:R-:W-:-:S03]  /*02f0*/  IADD3 R17, PT, PT, R4, UR8, RZ ;  /* 0x0000000804117c10 */ /* 0x000fc6000fffe0ff */
[----:B------:R-:W-:-:S07]  /*0300*/  IMAD.MOV R4, RZ, RZ, -R6 ;  /* 0x000000ffff047224 */ /* 0x000fce00078e0a06 */
.L_x_2:
[----:B01----:R-:W-:-:S04]  /*0310*/  IMAD.WIDE R8, R17, 0x8, R14 ;  /* 0x0000000811087825 */ /* 0x003fc800078e020e */
[----:B------:R-:W-:Y:S01]  /*0320*/  IMAD.WIDE R6, R5, 0x8, R14 ;  /* 0x0000000805067825 */ /* 0x000fe200078e020e */
[----:B------:R-:W2:Y:S04]  /*0330*/  LDG.E.64 R12, desc[UR6][R8.64] ;  /* 0x00000006080c7981 */ /* 0x000ea8000c1e1b00 */
[----:B------:R-:W3:Y:S01]  /*0340*/  LDG.E.64 R10, desc[UR6][R6.64] ;  /* 0x00000006060a7981 */ /* 0x000ee2000c1e1b00 */
[----:B------:R-:W-:Y:S01]  /*0350*/  IADD3 R4, PT, PT, R4, 0x1, RZ ;  /* 0x0000000104047810 */ /* 0x000fe20007ffe0ff */
[C---:B------:R-:W-:Y:S01]  /*0360*/  IMAD.IADD R5, R0.reuse, 0x1, R5 ;  /* 0x0000000100057824 */ /* 0x040fe200078e0205 */
[----:B------:R-:W-:Y:S02]  /*0370*/  IADD3 R17, PT, PT, -R0, R17, RZ ;  /* 0x0000001100117210 */ /* 0x000fe40007ffe1ff */
[----:B------:R-:W-:Y:S01]  /*0380*/  ISETP.NE.AND P0, PT, R4, RZ, PT ;  /* 0x000000ff0400720c */ /* 0x000fe20003f05270 */
[----:B--2---:R1:W-:Y:S04]  /*0390*/  STG.E.64 desc[UR6][R6.64], R12 ;  /* 0x0000000c06007986 */ /* 0x0043e8000c101b06 */
[----:B---3--:R1:W-:Y:S08]  /*03a0*/  STG.E.64 desc[UR6][R8.64], R10 ;  /* 0x0000000a08007986 */ /* 0x0083f0000c101b06 */
[----:B------:R-:W-:Y:S05]  /*03b0*/  @P0 BRA `(.L_x_2) ;  /* 0xfffffffc00d40947 */ /* 0x000fea000383ffff */
.L_x_1:
[----:B------:R-:W-:Y:S05]  /*03c0*/  BSYNC.RECONVERGENT B0 ;  /* 0x0000000000007941 */ /* 0x000fea0003800200 */
.L_x_0:
[----:B------:R-:W-:Y:S05]  /*03d0*/  @!P1 EXIT ;  /* 0x000000000000994d */ /* 0x000fea0003800000 */
.L_x_3:
[----:B------:R-:W-:Y:S01]  /*03e0*/  LOP3.LUT R4, RZ, R5, RZ, 0x33, !PT ;  /* 0x00000005ff047212 */ /* 0x000fe200078e33ff */
[----:B0-----:R-:W-:-:S04]  /*03f0*/  IMAD.WIDE R22, R5, 0x8, R2 ;  /* 0x0000000805167825 */ /* 0x001fc800078e0202 */
[----:B------:R-:W-:Y:S01]  /*0400*/  VIADD R15, R4, UR8 ;  /* 0x00000008040f7c36 */ /* 0x000fe20008000000 */
[----:B-1----:R-:W2:Y:S03]  /*0410*/  LDG.E.64 R12, desc[UR6][R22.64] ;  /* 0x00000006160c7981 */ /* 0x002ea6000c1e1b00 */
[----:B------:R-:W-:-:S05]  /*0420*/  IMAD.WIDE R14, R15, 0x8, R2 ;  /* 0x000000080f0e7825 */ /* 0x000fca00078e0202 */
[----:B------:R-:W3:Y:S01]  /*0430*/  LDG.E.64 R16, desc[UR6][R14.64] ;  /* 0x000000060e107981 */ /* 0x000ee2000c1e1b00 */
[----:B------:R-:W-:-:S04]  /*0440*/  IADD3 R25, PT, PT, R0, R5, RZ ;  /* 0x0000000500197210 */ /* 0x000fc80007ffe0ff */
[----:B------:R-:W-:-:S05]  /*0450*/  LOP3.LUT R4, RZ, R25, RZ, 0x33, !PT ;  /* 0x00000019ff047212 */ /* 0x000fca00078e33ff */
[----:B------:R-:W-:Y:S02]  /*0460*/  VIADD R7, R4, UR8 ;  /* 0x0000000804077c36 */ /* 0x000fe40008000000 */
[----:B------:R-:W-:-:S04]  /*0470*/  IMAD.WIDE R4, R0, 0x8, R22 ;  /* 0x0000000800047825 */ /* 0x000fc800078e0216 */
[----:B------:R-:W-:Y:S01]  /*0480*/  IMAD.WIDE R6, R7, 0x8, R2 ;  /* 0x0000000807067825 */ /* 0x000fe200078e0202 */
[----:B---3--:R0:W-:Y:S04]  /*0490*/  STG.E.64 desc[UR6][R22.64], R16 ;  /* 0x0000001016007986 */ /* 0x0081e8000c101b06 */
[----:B--2---:R1:W-:Y:S04]  /*04a0*/  STG.E.64 desc[UR6][R14.64], R12 ;  /* 0x0000000c0e007986 */ /* 0x0043e8000c101b06 */
[----:B------:R-:W2:Y:S04]  /*04b0*/  LDG.E.64 R20, desc[UR6][R6.64] ;  /* 0x0000000606147981 */ /* 0x000ea8000c1e1b00 */
[----:B------:R-:W3:Y:S01]  /*04c0*/  LDG.E.64 R18, desc[UR6][R4.64] ;  /* 0x0000000604127981 */ /* 0x000ee2000c1e1b00 */
[----:B------:R-:W-:-:S04]  /*04d0*/  IADD3 R25, PT, PT, R0, R25, RZ ;  /* 0x0000001900197210 */ /* 0x000fc80007ffe0ff */
[----:B------:R-:W-:-:S05]  /*04e0*/  LOP3.LUT R8, RZ, R25, RZ, 0x33, !PT ;  /* 0x00000019ff087212 */ /* 0x000fca00078e33ff */
[----:B------:R-:W-:Y:S02]  /*04f0*/  VIADD R11, R8, UR8 ;  /* 0x00000008080b7c36 */ /* 0x000fe40008000000 */
[----:B------:R-:W-:-:S04]  /*0500*/  IMAD.WIDE R8, R0, 0x8, R4 ;  /* 0x0000000800087825 */ /* 0x000fc800078e0204 */
[----:B------:R-:W-:Y:S01]  /*0510*/  IMAD.WIDE R10, R11, 0x8, R2 ;  /* 0x000000080b0a7825 */ /* 0x000fe200078e0202 */
[----:B--2---:R2:W-:Y:S04]  /*0520*/  STG.E.64 desc[UR6][R4.64], R20 ;  /* 0x0000001404007986 */ /* 0x0045e8000c101b06 */
[----:B---3--:R3:W-:Y:S04]  /*0530*/  STG.E.64 desc[UR6][R6.64], R18 ;  /* 0x0000001206007986 */ /* 0x0087e8000c101b06 */
[----:B0-----:R-:W4:Y:S04]  /*0540*/  LDG.E.64 R16, desc[UR6][R10.64] ;  /* 0x000000060a107981 */ /* 0x001f28000c1e1b00 */
[----:B-1----:R-:W5:Y:S01]  /*0550*/  LDG.E.64 R12, desc[UR6][R8.64] ;  /* 0x00000006080c7981 */ /* 0x002f62000c1e1b00 */
[----:B------:R-:W-:-:S04]  /*0560*/  IADD3 R25, PT, PT, R0, R25, RZ ;  /* 0x0000001900197210 */ /* 0x000fc80007ffe0ff */
[----:B------:R-:W-:-:S05]  /*0570*/  LOP3.LUT R14, RZ, R25, RZ, 0x33, !PT ;  /* 0x00000019ff0e7212 */ /* 0x000fca00078e33ff */
[----:B------:R-:W-:Y:S02]  /*0580*/  VIADD R23, R14, UR8 ;  /* 0x000000080e177c36 */ /* 0x000fe40008000000 */
[----:B------:R-:W-:-:S04]  /*0590*/  IMAD.WIDE R14, R0, 0x8, R8 ;  /* 0x00000008000e7825 */ /* 0x000fc800078e0208 */
[----:B------:R-:W-:Y:S01]  /*05a0*/  IMAD.WIDE R22, R23, 0x8, R2 ;  /* 0x0000000817167825 */ /* 0x000fe200078e0202 */
[----:B----4-:R0:W-:Y:S04]  /*05b0*/  STG.E.64 desc[UR6][R8.64], R16 ;  /* 0x0000001008007986 */ /* 0x0101e8000c101b06 */
[----:B-----5:R0:W-:Y:S04]  /*05c0*/  STG.E.64 desc[UR6][R10.64], R12 ;  /* 0x0000000c0a007986 */ /* 0x0201e8000c101b06 */
[----:B--2---:R-:W2:Y:S04]  /*05d0*/  LDG.E.64 R20, desc[UR6][R22.64] ;  /* 0x0000000616147981 */ /* 0x004ea8000c1e1b00 */
[----:B---3--:R-:W3:Y:S01]  /*05e0*/  LDG.E.64 R6, desc[UR6][R14.64] ;  /* 0x000000060e067981 */ /* 0x008ee2000c1e1b00 */
[----:B------:R-:W-:-:S04]  /*05f0*/  IADD3 R5, PT, PT, R0, R25, RZ ;  /* 0x0000001900057210 */ /* 0x000fc80007ffe0ff */
[----:B------:R-:W-:Y:S01]  /*0600*/  ISETP.GE.AND P0, PT, R5, UR4, PT ;  /* 0x0000000405007c0c */ /* 0x000fe2000bf06270 */
[----:B--2---:R0:W-:Y:S04]  /*0610*/  STG.E.64 desc[UR6][R14.64], R20 ;  /* 0x000000140e007986 */ /* 0x0041e8000c101b06 */
[----:B---3--:R0:W-:Y:S08]  /*0620*/  STG.E.64 desc[UR6][R22.64], R6 ;  /* 0x0000000616007986 */ /* 0x0081f0000c101b06 */
[----:B------:R-:W-:Y:S05]  /*0630*/  @!P0 BRA `(.L_x_3) ;  /* 0xfffffffc00688947 */ /* 0x000fea000383ffff */
[----:B------:R-:W-:Y:S05]  /*0640*/  EXIT ;  /* 0x000000000000794d */ /* 0x000fea0003800000 */
.L_x_4:
[----:B------:R-:W-:-:S00]  /*0650*/  BRA `(.L_x_4) ;  /* 0xfffffffc00fc7947 */ /* 0x000fc0000383ffff */
[----:B------:R-:W-:-:S00]  /*0660*/  NOP ;  /* 0x0000000000007918 */ /* 0x000fc00000000000 */
        /* <DEDUP_REMOVED lines=9> */
.L_x_5:


//--------------------- .nv.shared.reserved.0     --------------------------
	.section	.nv.shared.reserved.0,"aw",@nobits
	.weak		__nv_reservedSMEM_offset_0_alias
	.size		__nv_reservedSMEM_offset_0_alias, 0, 64
	.other		__nv_reservedSMEM_offset_0_alias,@"STO_CUDA_RESERVED_SHARED STV_DEFAULT"
__nv_reservedSMEM_offset_0_alias:
	.zero		0
	.zero		64


//--------------------- .nv.constant0._Z13reverseVectorPdi --------------------------
	.section	.nv.constant0._Z13reverseVectorPdi,"a",@progbits
	.sectionflags	@""
	.align	4
.nv.constant0._Z13reverseVectorPdi:
	.zero		908


//--------------------- SYMBOLS --------------------------

	.type		.nv.reservedSmem.offset0,@object
	.size		.nv.reservedSmem.offset0,0x4
